//
// Generated by NVIDIA NVVM Compiler
//
// Compiler Build ID: CL-36424714
// Cuda compilation tools, release 13.0, V13.0.88
// Based on NVVM 20.0.0
//

.version 9.0
.target sm_100
.address_size 64

	// .globl	sigmoid

.visible .entry sigmoid(
	.param .u32 sigmoid_param_0,
	.param .u64 .ptr .align 1 sigmoid_param_1,
	.param .u64 .ptr .align 1 sigmoid_param_2
)
{
	.reg .pred 	%p<5>;
	.reg .b32 	%r<21>;
	.reg .b32 	%f<3>;
	.reg .b64 	%rd<9>;
	.reg .b64 	%fd<30>;

	ld.param.u32 	%r5, [sigmoid_param_0];
	ld.param.u64 	%rd1, [sigmoid_param_1];
	ld.param.u64 	%rd2, [sigmoid_param_2];
	mov.u32 	%r6, %tid.x;
	mov.u32 	%r7, %ctaid.x;
	mov.u32 	%r8, %ntid.x;
	mad.lo.s32 	%r1, %r7, %r8, %r6;
	setp.ge.s32 	%p1, %r1, %r5;
	@%p1 bra 	$L__BB0_5;
	cvta.to.global.u64 	%rd3, %rd1;
	mul.wide.s32 	%rd4, %r1, 8;
	add.s64 	%rd5, %rd3, %rd4;
	ld.global.f64 	%fd1, [%rd5];
	neg.f64 	%fd6, %fd1;
	fma.rn.f64 	%fd7, %fd1, 0dBFF71547652B82FE, 0d4338000000000000;
	{
	.reg .b32 %temp; 
	mov.b64 	{%r2, %temp}, %fd7;
	}
	mov.f64 	%fd8, 0dC338000000000000;
	add.rn.f64 	%fd9, %fd7, %fd8;
	fma.rn.f64 	%fd10, %fd9, 0dBFE62E42FEFA39EF, %fd6;
	fma.rn.f64 	%fd11, %fd9, 0dBC7ABC9E3B39803F, %fd10;
	fma.rn.f64 	%fd12, %fd11, 0d3E5ADE1569CE2BDF, 0d3E928AF3FCA213EA;
	fma.rn.f64 	%fd13, %fd12, %fd11, 0d3EC71DEE62401315;
	fma.rn.f64 	%fd14, %fd13, %fd11, 0d3EFA01997C89EB71;
	fma.rn.f64 	%fd15, %fd14, %fd11, 0d3F2A01A014761F65;
	fma.rn.f64 	%fd16, %fd15, %fd11, 0d3F56C16C1852B7AF;
	fma.rn.f64 	%fd17, %fd16, %fd11, 0d3F81111111122322;
	fma.rn.f64 	%fd18, %fd17, %fd11, 0d3FA55555555502A1;
	fma.rn.f64 	%fd19, %fd18, %fd11, 0d3FC5555555555511;
	fma.rn.f64 	%fd20, %fd19, %fd11, 0d3FE000000000000B;
	fma.rn.f64 	%fd21, %fd20, %fd11, 0d3FF0000000000000;
	fma.rn.f64 	%fd22, %fd21, %fd11, 0d3FF0000000000000;
	{
	.reg .b32 %temp; 
	mov.b64 	{%r3, %temp}, %fd22;
	}
	{
	.reg .b32 %temp; 
	mov.b64 	{%temp, %r4}, %fd22;
	}
	shl.b32 	%r9, %r2, 20;
	add.s32 	%r10, %r9, %r4;
	mov.b64 	%fd29, {%r3, %r10};
	{
	.reg .b32 %temp; 
	mov.b64 	{%temp, %r11}, %fd6;
	}
	mov.b32 	%f2, %r11;
	abs.f32 	%f1, %f2;
	setp.lt.f32 	%p2, %f1, 0f4086232B;
	@%p2 bra 	$L__BB0_4;
	setp.gt.f64 	%p3, %fd1, 0d0000000000000000;
	mov.f64 	%fd23, 0d7FF0000000000000;
	sub.f64 	%fd24, %fd23, %fd1;
	selp.f64 	%fd29, 0d0000000000000000, %fd24, %p3;
	setp.geu.f32 	%p4, %f1, 0f40874800;
	@%p4 bra 	$L__BB0_4;
	shr.u32 	%r12, %r2, 31;
	add.s32 	%r13, %r2, %r12;
	shr.s32 	%r14, %r13, 1;
	shl.b32 	%r15, %r14, 20;
	add.s32 	%r16, %r4, %r15;
	mov.b64 	%fd25, {%r3, %r16};
	sub.s32 	%r17, %r2, %r14;
	shl.b32 	%r18, %r17, 20;
	add.s32 	%r19, %r18, 1072693248;
	mov.b32 	%r20, 0;
	mov.b64 	%fd26, {%r20, %r19};
	mul.f64 	%fd29, %fd26, %fd25;
$L__BB0_4:
	cvta.to.global.u64 	%rd6, %rd2;
	add.s64 	%rd8, %rd6, %rd4;
	add.f64 	%fd27, %fd29, 0d3FF0000000000000;
	rcp.rn.f64 	%fd28, %fd27;
	st.global.f64 	[%rd8], %fd28;
$L__BB0_5:
	ret;

}


// ===== COMPILED SASS (sm_100) =====

	.target	sm_100

	.elftype	@"ET_EXEC"


//--------------------- .note.nv.tkinfo           --------------------------
	.section	.note.nv.tkinfo,"",@"SHT_NOTE"
	.sectionflags	@"SHF_NOTE_NV_TKINFO"
	.tkinfo
        /*0018*/ 	.word	0x00000002
        /*0030*/ 	.string	""
        /*0030*/ 	.string	"ptxas"
        /*0030*/ 	.string	"Cuda compilation tools, release 13.0, V13.0.88"
        /*0030*/ 	.string	"Build cuda_13.0.r13.0/compiler.36424714_0"
        /*0030*/ 	.string	"-arch sm_100 -m 64 "



//--------------------- .note.nv.cuinfo           --------------------------
	.section	.note.nv.cuinfo,"",@"SHT_NOTE"
	.sectionflags	@"SHF_NOTE_NV_CUINFO"
        /*0018*/ 	.short	0x0002
        /*001a*/ 	.short	0x0064
        /*001c*/ 	.short	0x0082
	.zero		2


//--------------------- .nv.info                  --------------------------
	.section	.nv.info,"",@"SHT_CUDA_INFO"
	.align	4


	//----- nvinfo : EIATTR_REGCOUNT
	.align		4
        /*0000*/ 	.byte	0x04, 0x2f
        /*0002*/ 	.short	(.L_1 - .L_0)
	.align		4
.L_0:
        /*0004*/ 	.word	index@(sigmoid)
        /*0008*/ 	.word	0x0000000e


	//----- nvinfo : EIATTR_FRAME_SIZE
	.align		4
.L_1:
        /*000c*/ 	.byte	0x04, 0x11
        /*000e*/ 	.short	(.L_3 - .L_2)
	.align		4
.L_2:
        /*0010*/ 	.word	index@($__internal_0_$__cuda_sm20_dblrcp_rn_slowpath_v3)
        /*0014*/ 	.word	0x00000000


	//----- nvinfo : EIATTR_FRAME_SIZE
	.align		4
.L_3:
        /*0018*/ 	.byte	0x04, 0x11
        /*001a*/ 	.short	(.L_5 - .L_4)
	.align		4
.L_4:
        /*001c*/ 	.word	index@(sigmoid)
        /*0020*/ 	.word	0x00000000


	//----- nvinfo : EIATTR_MIN_STACK_SIZE
	.align		4
.L_5:
        /*0024*/ 	.byte	0x04, 0x12
        /*0026*/ 	.short	(.L_7 - .L_6)
	.align		4
.L_6:
        /*0028*/ 	.word	index@(sigmoid)
        /*002c*/ 	.word	0x00000000
.L_7:


//--------------------- .nv.compat                --------------------------
	.section	.nv.compat,"",@"SHT_CUDA_COMPAT_INFO"
	.align	4
        /*0000*/ 	.byte	0x02, 0x09, 0x00, 0x00, 0x02, 0x02, 0x01, 0x00, 0x02, 0x05, 0x05, 0x00, 0x03, 0x07, 0x01, 0x01
        /*0010*/ 	.byte	0x02, 0x03, 0x00, 0x00, 0x02, 0x06, 0x01, 0x00, 0x04, 0x0b, 0x08, 0x00, 0x01, 0x00, 0x00, 0x00
        /*0020*/ 	.byte	0x00, 0x00, 0x00, 0x00


//--------------------- .nv.info.sigmoid          --------------------------
	.section	.nv.info.sigmoid,"",@"SHT_CUDA_INFO"
	.sectionflags	@""
	.align	4


	//----- nvinfo : EIATTR_CUDA_API_VERSION
	.align		4
        /*0000*/ 	.byte	0x04, 0x37
        /*0002*/ 	.short	(.L_9 - .L_8)
.L_8:
        /*0004*/ 	.word	0x00000082


	//----- nvinfo : EIATTR_KPARAM_INFO
	.align		4
.L_9:
        /*0008*/ 	.byte	0x04, 0x17
        /*000a*/ 	.short	(.L_11 - .L_10)
.L_10:
        /*000c*/ 	.word	0x00000000
        /*0010*/ 	.short	0x0002
        /*0012*/ 	.short	0x0010
        /*0014*/ 	.byte	0x00, 0xf5, 0x21, 0x00


	//----- nvinfo : EIATTR_KPARAM_INFO
	.align		4
.L_11:
        /*0018*/ 	.byte	0x04, 0x17
        /*001a*/ 	.short	(.L_13 - .L_12)
.L_12:
        /*001c*/ 	.word	0x00000000
        /*0020*/ 	.short	0x0001
        /*0022*/ 	.short	0x0008
        /*0024*/ 	.byte	0x00, 0xf5, 0x21, 0x00


	//----- nvinfo : EIATTR_KPARAM_INFO
	.align		4
.L_13:
        /*0028*/ 	.byte	0x04, 0x17
        /*002a*/ 	.short	(.L_15 - .L_14)
.L_14:
        /*002c*/ 	.word	0x00000000
        /*0030*/ 	.short	0x0000
        /*0032*/ 	.short	0x0000
        /*0034*/ 	.byte	0x00, 0xf0, 0x11, 0x00


	//----- nvinfo : EIATTR_SPARSE_MMA_MASK
	.align		4
.L_15:
        /*0038*/ 	.byte	0x03, 0x50
        /*003a*/ 	.short	0x0000


	//----- nvinfo : EIATTR_MAXREG_COUNT
	.align		4
        /*003c*/ 	.byte	0x03, 0x1b
        /*003e*/ 	.short	0x00ff


	//----- nvinfo : EIATTR_MERCURY_ISA_VERSION
	.align		4
        /*0040*/ 	.byte	0x03, 0x5f
        /*0042*/ 	.short	0x0101


	//----- nvinfo : EIATTR_VRC_CTA_INIT_COUNT
	.align		4
        /*0044*/ 	.byte	0x02, 0x4a
	.zero		1
	.zero		1


	//----- nvinfo : EIATTR_EXIT_INSTR_OFFSETS
	.align		4
        /*0048*/ 	.byte	0x04, 0x1c
        /*004a*/ 	.short	(.L_17 - .L_16)


	//   ....[0]....
.L_16:
        /*004c*/ 	.word	0x00000070


	//   ....[1]....
        /*0050*/ 	.word	0x000005d0


	//----- nvinfo : EIATTR_CRS_STACK_SIZE
	.align		4
.L_17:
        /*0054*/ 	.byte	0x04, 0x1e
        /*0056*/ 	.short	(.L_19 - .L_18)
.L_18:
        /*0058*/ 	.word	0x00000000


	//----- nvinfo : EIATTR_CBANK_PARAM_SIZE
	.align		4
.L_19:
        /*005c*/ 	.byte	0x03, 0x19
        /*005e*/ 	.short	0x0018


	//----- nvinfo : EIATTR_PARAM_CBANK
	.align		4
        /*0060*/ 	.byte	0x04, 0x0a
        /*0062*/ 	.short	(.L_21 - .L_20)
	.align		4
.L_20:
        /*0064*/ 	.word	index@(.nv.constant0.sigmoid)
        /*0068*/ 	.short	0x0380
        /*006a*/ 	.short	0x0018


	//----- nvinfo : EIATTR_SW_WAR
	.align		4
.L_21:
        /*006c*/ 	.byte	0x04, 0x36
        /*006e*/ 	.short	(.L_23 - .L_22)
.L_22:
        /*0070*/ 	.word	0x00000008
.L_23:


//--------------------- .nv.callgraph             --------------------------
	.section	.nv.callgraph,"",@"SHT_CUDA_CALLGRAPH"
	.align	4
	.sectionentsize	8
	.align		4
        /*0000*/ 	.word	0x00000000
	.align		4
        /*0004*/ 	.word	0xffffffff
	.align		4
        /*0008*/ 	.word	0x00000000
	.align		4
        /*000c*/ 	.word	0xfffffffe
	.align		4
        /*0010*/ 	.word	0x00000000
	.align		4
        /*0014*/ 	.word	0xfffffffd
	.align		4
        /*0018*/ 	.word	0x00000000
	.align		4
        /*001c*/ 	.word	0xfffffffc


//--------------------- .text.sigmoid             --------------------------
	.section	.text.sigmoid,"ax",@progbits
	.align	128
        .global         sigmoid
        .type           sigmoid,@function
        .size           sigmoid,(.L_x_9 - sigmoid)
        .other          sigmoid,@"STO_CUDA_ENTRY STV_DEFAULT"
sigmoid:
.text.sigmoid:
[----:B------:R-:W-:Y:S01]  /*0000*/  LDC R1, c[0x0][0x37c] ;  /* 0x0000df00ff017b82 */ /* 0x000fe20000000800 */
[----:B------:R-:W0:Y:S07]  /*0010*/  S2R R0, SR_TID.X ;  /* 0x0000000000007919 */ /* 0x000e2e0000002100 */
[----:B------:R-:W0:Y:S01]  /*0020*/  S2UR UR4, SR_CTAID.X ;  /* 0x00000000000479c3 */ /* 0x000e220000002500 */
[----:B------:R-:W1:Y:S07]  /*0030*/  LDCU UR5, c[0x0][0x380] ;  /* 0x00007000ff0577ac */ /* 0x000e6e0008000800 */
[----:B------:R-:W0:Y:S02]  /*0040*/  LDC R3, c[0x0][0x360] ;  /* 0x0000d800ff037b82 */ /* 0x000e240000000800 */
[----:B0-----:R-:W-:-:S05]  /*0050*/  IMAD R0, R3, UR4, R0 ;  /* 0x0000000403007c24 */ /* 0x001fca000f8e0200 */
[----:B-1----:R-:W-:-:S13]  /*0060*/  ISETP.GE.AND P0, PT, R0, UR5, PT ;  /* 0x0000000500007c0c */ /* 0x002fda000bf06270 */
[----:B------:R-:W-:Y:S05]  /*0070*/  @P0 EXIT ;  /* 0x000000000000094d */ /* 0x000fea0003800000 */
[----:B------:R-:W0:Y:S01]  /*0080*/  LDC.64 R2, c[0x0][0x388] ;  /* 0x0000e200ff027b82 */ /* 0x000e220000000a00 */
[----:B------:R-:W1:Y:S01]  /*0090*/  LDCU.64 UR4, c[0x0][0x358] ;  /* 0x00006b00ff0477ac */ /* 0x000e620008000a00 */
[----:B0-----:R-:W-:-:S06]  /*00a0*/  IMAD.WIDE R2, R0, 0x8, R2 ;  /* 0x0000000800027825 */ /* 0x001fcc00078e0202 */
[----:B-1----:R-:W2:Y:S01]  /*00b0*/  LDG.E.64 R2, desc[UR4][R2.64] ;  /* 0x0000000402027981 */ /* 0x002ea2000c1e1b00 */
[----:B------:R-:W-:Y:S01]  /*00c0*/  IMAD.MOV.U32 R4, RZ, RZ, 0x652b82fe ;  /* 0x652b82feff047424 */ /* 0x000fe200078e00ff */
[----:B------:R-:W-:Y:S01]  /*00d0*/  UMOV UR6, 0xfefa39ef ;  /* 0xfefa39ef00067882 */ /* 0x000fe20000000000 */
[----:B------:R-:W-:Y:S01]  /*00e0*/  IMAD.MOV.U32 R5, RZ, RZ, 0x3ff71547 ;  /* 0x3ff71547ff057424 */ /* 0x000fe200078e00ff */
[----:B------:R-:W-:Y:S01]  /*00f0*/  UMOV UR7, 0x3fe62e42 ;  /* 0x3fe62e4200077882 */ /* 0x000fe20000000000 */
[----:B------:R-:W-:Y:S04]  /*0100*/  BSSY.RECONVERGENT B0, `(.L_x_0) ;  /* 0x0000037000007945 */ /* 0x000fe80003800200 */
[----:B--2---:R-:W-:Y:S02]  /*0110*/  DFMA R4, R2, -R4, 6.75539944105574400000e+15 ;  /* 0x433800000204742b */ /* 0x004fe40000000804 */
[----:B------:R-:W-:-:S06]  /*0120*/  DADD R10, -RZ, -R2 ;  /* 0x00000000ff0a7229 */ /* 0x000fcc0000000902 */
[----:B------:R-:W-:-:S04]  /*0130*/  DADD R6, R4, -6.75539944105574400000e+15 ;  /* 0xc338000004067429 */ /* 0x000fc80000000000 */
[----:B------:R-:W-:-:S04]  /*0140*/  FSETP.GEU.AND P0, PT, |R11|, 4.1917929649353027344, PT ;  /* 0x4086232b0b00780b */ /* 0x000fc80003f0e200 */
[----:B------:R-:W-:Y:S01]  /*0150*/  DFMA R8, R6, -UR6, -R2 ;  /* 0x8000000606087c2b */ /* 0x000fe20008000802 */
[----:B------:R-:W-:Y:S01]  /*0160*/  UMOV UR6, 0x3b39803f ;  /* 0x3b39803f00067882 */ /* 0x000fe20000000000 */
[----:B------:R-:W-:-:S06]  /*0170*/  UMOV UR7, 0x3c7abc9e ;  /* 0x3c7abc9e00077882 */ /* 0x000fcc0000000000 */
[----:B------:R-:W-:Y:S01]  /*0180*/  DFMA R6, R6, -UR6, R8 ;  /* 0x8000000606067c2b */ /* 0x000fe20008000008 */
[----:B------:R-:W-:Y:S01]  /*0190*/  UMOV UR6, 0x69ce2bdf ;  /* 0x69ce2bdf00067882 */ /* 0x000fe20000000000 */
[----:B------:R-:W-:Y:S01]  /*01a0*/  IMAD.MOV.U32 R8, RZ, RZ, -0x35dec16 ;  /* 0xfca213eaff087424 */ /* 0x000fe200078e00ff */
[----:B------:R-:W-:Y:S01]  /*01b0*/  MOV R9, 0x3e928af3 ;  /* 0x3e928af300097802 */ /* 0x000fe20000000f00 */
[----:B------:R-:W-:-:S05]  /*01c0*/  UMOV UR7, 0x3e5ade15 ;  /* 0x3e5ade1500077882 */ /* 0x000fca0000000000 */
[----:B------:R-:W-:Y:S01]  /*01d0*/  DFMA R8, R6, UR6, R8 ;  /* 0x0000000606087c2b */ /* 0x000fe20008000008 */
[----:B------:R-:W-:Y:S01]  /*01e0*/  UMOV UR6, 0x62401315 ;  /* 0x6240131500067882 */ /* 0x000fe20000000000 */
[----:B------:R-:W-:-:S06]  /*01f0*/  UMOV UR7, 0x3ec71dee ;  /* 0x3ec71dee00077882 */ /* 0x000fcc0000000000 */
[----:B------:R-:W-:Y:S01]  /*0200*/  DFMA R8, R6, R8, UR6 ;  /* 0x0000000606087e2b */ /* 0x000fe20008000008 */
        /* <DEDUP_REMOVED lines=20> */
[----:B------:R-:W-:-:S08]  /*0350*/  DFMA R8, R6, R8, UR6 ;  /* 0x0000000606087e2b */ /* 0x000fd00008000008 */
[----:B------:R-:W-:-:S08]  /*0360*/  DFMA R8, R6, R8, 1 ;  /* 0x3ff000000608742b */ /* 0x000fd00000000008 */
[----:B------:R-:W-:-:S10]  /*0370*/  DFMA R8, R6, R8, 1 ;  /* 0x3ff000000608742b */ /* 0x000fd40000000008 */
[----:B------:R-:W-:Y:S02]  /*0380*/  IMAD R7, R4, 0x100000, R9 ;  /* 0x0010000004077824 */ /* 0x000fe400078e0209 */
[----:B------:R-:W-:Y:S01]  /*0390*/  IMAD.MOV.U32 R6, RZ, RZ, R8 ;  /* 0x000000ffff067224 */ /* 0x000fe200078e0008 */
[----:B------:R-:W-:Y:S06]  /*03a0*/  @!P0 BRA `(.L_x_1) ;  /* 0x0000000000308947 */ /* 0x000fec0003800000 */
[----:B------:R-:W-:Y:S01]  /*03b0*/  FSETP.GEU.AND P1, PT, |R11|, 4.2275390625, PT ;  /* 0x408748000b00780b */ /* 0x000fe20003f2e200 */
[C---:B------:R-:W-:Y:S02]  /*03c0*/  DADD R6, -R2.reuse, +INF ;  /* 0x7ff0000002067429 */ /* 0x040fe40000000100 */
[----:B------:R-:W-:-:S08]  /*03d0*/  DSETP.GT.AND P0, PT, R2, RZ, PT ;  /* 0x000000ff0200722a */ /* 0x000fd00003f04000 */
[----:B------:R-:W-:Y:S02]  /*03e0*/  FSEL R6, R6, RZ, !P0 ;  /* 0x000000ff06067208 */ /* 0x000fe40004000000 */
[----:B------:R-:W-:Y:S02]  /*03f0*/  @!P1 LEA.HI R5, R4, R4, RZ, 0x1 ;  /* 0x0000000404059211 */ /* 0x000fe400078f08ff */
[----:B------:R-:W-:Y:S02]  /*0400*/  FSEL R7, R7, RZ, !P0 ;  /* 0x000000ff07077208 */ /* 0x000fe40004000000 */
[----:B------:R-:W-:-:S04]  /*0410*/  @!P1 SHF.R.S32.HI R5, RZ, 0x1, R5 ;  /* 0x00000001ff059819 */ /* 0x000fc80000011405 */
[----:B------:R-:W-:Y:S01]  /*0420*/  @!P1 LEA R9, R5, R9, 0x14 ;  /* 0x0000000905099211 */ /* 0x000fe200078ea0ff */
[----:B------:R-:W-:-:S05]  /*0430*/  @!P1 IMAD.IADD R2, R4, 0x1, -R5 ;  /* 0x0000000104029824 */ /* 0x000fca00078e0a05 */
[----:B------:R-:W-:Y:S01]  /*0440*/  @!P1 LEA R3, R2, 0x3ff00000, 0x14 ;  /* 0x3ff0000002039811 */ /* 0x000fe200078ea0ff */
[----:B------:R-:W-:-:S06]  /*0450*/  @!P1 IMAD.MOV.U32 R2, RZ, RZ, RZ ;  /* 0x000000ffff029224 */ /* 0x000fcc00078e00ff */
[----:B------:R-:W-:-:S11]  /*0460*/  @!P1 DMUL R6, R8, R2 ;  /* 0x0000000208069228 */ /* 0x000fd60000000000 */
.L_x_1:
[----:B------:R-:W-:Y:S05]  /*0470*/  BSYNC.RECONVERGENT B0 ;  /* 0x0000000000007941 */ /* 0x000fea0003800200 */
.L_x_0:
[----:B------:R-:W-:Y:S01]  /*0480*/  DADD R10, R6, 1 ;  /* 0x3ff00000060a7429 */ /* 0x000fe20000000000 */
[----:B------:R-:W0:Y:S01]  /*0490*/  LDC.64 R8, c[0x0][0x390] ;  /* 0x0000e400ff087b82 */ /* 0x000e220000000a00 */
[----:B------:R-:W-:Y:S04]  /*04a0*/  BSSY.RECONVERGENT B0, `(.L_x_2) ;  /* 0x0000011000007945 */ /* 0x000fe80003800200 */
[----:B------:R-:W1:Y:S04]  /*04b0*/  MUFU.RCP64H R3, R11 ;  /* 0x0000000b00037308 */ /* 0x000e680000001800 */
[----:B------:R-:W-:-:S05]  /*04c0*/  VIADD R2, R11, 0x300402 ;  /* 0x003004020b027836 */ /* 0x000fca0000000000 */
[----:B------:R-:W-:Y:S01]  /*04d0*/  FSETP.GEU.AND P0, PT, |R2|, 5.8789094863358348022e-39, PT ;  /* 0x004004020200780b */ /* 0x000fe20003f0e200 */
[----:B-1----:R-:W-:-:S08]  /*04e0*/  DFMA R4, -R10, R2, 1 ;  /* 0x3ff000000a04742b */ /* 0x002fd00000000102 */
[----:B------:R-:W-:-:S08]  /*04f0*/  DFMA R4, R4, R4, R4 ;  /* 0x000000040404722b */ /* 0x000fd00000000004 */
[----:B------:R-:W-:Y:S01]  /*0500*/  DFMA R4, R2, R4, R2 ;  /* 0x000000040204722b */ /* 0x000fe20000000002 */
[----:B0-----:R-:W-:-:S07]  /*0510*/  IMAD.WIDE R2, R0, 0x8, R8 ;  /* 0x0000000800027825 */ /* 0x001fce00078e0208 */
[----:B------:R-:W-:-:S08]  /*0520*/  DFMA R6, -R10, R4, 1 ;  /* 0x3ff000000a06742b */ /* 0x000fd00000000104 */
[----:B------:R-:W-:Y:S01]  /*0530*/  DFMA R4, R4, R6, R4 ;  /* 0x000000060404722b */ /* 0x000fe20000000004 */
[----:B------:R-:W-:Y:S10]  /*0540*/  @P0 BRA `(.L_x_3) ;  /* 0x0000000000180947 */ /* 0x000ff40003800000 */
[----:B------:R-:W-:-:S05]  /*0550*/  LOP3.LUT R0, R11, 0x7fffffff, RZ, 0xc0, !PT ;  /* 0x7fffffff0b007812 */ /* 0x000fca00078ec0ff */
[----:B------:R-:W-:Y:S01]  /*0560*/  VIADD R8, R0, 0xfff00000 ;  /* 0xfff0000000087836 */ /* 0x000fe20000000000 */
[----:B------:R-:W-:-:S07]  /*0570*/  MOV R0, 0x590 ;  /* 0x0000059000007802 */ /* 0x000fce0000000f00 */
[----:B------:R-:W-:Y:S05]  /*0580*/  CALL.REL.NOINC `($__internal_0_$__cuda_sm20_dblrcp_rn_slowpath_v3) ;  /* 0x0000000000147944 */ /* 0x000fea0003c00000 */
[----:B------:R-:W-:Y:S01]  /*0590*/  MOV R4, R6 ;  /* 0x0000000600047202 */ /* 0x000fe20000000f00 */
[----:B------:R-:W-:-:S07]  /*05a0*/  IMAD.MOV.U32 R5, RZ, RZ, R7 ;  /* 0x000000ffff057224 */ /* 0x000fce00078e0007 */
.L_x_3:
[----:B------:R-:W-:Y:S05]  /*05b0*/  BSYNC.RECONVERGENT B0 ;  /* 0x0000000000007941 */ /* 0x000fea0003800200 */
.L_x_2:
[----:B------:R-:W-:Y:S01]  /*05c0*/  STG.E.64 desc[UR4][R2.64], R4 ;  /* 0x0000000402007986 */ /* 0x000fe2000c101b04 */
[----:B------:R-:W-:Y:S05]  /*05d0*/  EXIT ;  /* 0x000000000000794d */ /* 0x000fea0003800000 */
        .weak           $__internal_0_$__cuda_sm20_dblrcp_rn_slowpath_v3
        .type           $__internal_0_$__cuda_sm20_dblrcp_rn_slowpath_v3,@function
        .size           $__internal_0_$__cuda_sm20_dblrcp_rn_slowpath_v3,(.L_x_9 - $__internal_0_$__cuda_sm20_dblrcp_rn_slowpath_v3)
$__internal_0_$__cuda_sm20_dblrcp_rn_slowpath_v3:
[----:B------:R-:W-:Y:S01]  /*05e0*/  IMAD.MOV.U32 R4, RZ, RZ, R10 ;  /* 0x000000ffff047224 */ /* 0x000fe200078e000a */
[----:B------:R-:W-:Y:S01]  /*05f0*/  BSSY.RECONVERGENT B1, `(.L_x_4) ;  /* 0x0000025000017945 */ /* 0x000fe20003800200 */
[----:B------:R-:W-:-:S06]  /*0600*/  IMAD.MOV.U32 R5, RZ, RZ, R11 ;  /* 0x000000ffff057224 */ /* 0x000fcc00078e000b */
[----:B------:R-:W-:-:S14]  /*0610*/  DSETP.GTU.AND P0, PT, |R4|, +INF , PT ;  /* 0x7ff000000400742a */ /* 0x000fdc0003f0c200 */
[----:B------:R-:W-:Y:S05]  /*0620*/  @P0 BRA `(.L_x_5) ;  /* 0x00000000007c0947 */ /* 0x000fea0003800000 */
[----:B------:R-:W-:-:S04]  /*0630*/  LOP3.LUT R10, R11, 0x7fffffff, RZ, 0xc0, !PT ;  /* 0x7fffffff0b0a7812 */ /* 0x000fc800078ec0ff */
[----:B------:R-:W-:-:S04]  /*0640*/  IADD3 R6, PT, PT, R10, -0x1, RZ ;  /* 0xffffffff0a067810 */ /* 0x000fc80007ffe0ff */
[----:B------:R-:W-:-:S13]  /*0650*/  ISETP.GE.U32.AND P0, PT, R6, 0x7fefffff, PT ;  /* 0x7fefffff0600780c */ /* 0x000fda0003f06070 */
[----:B------:R-:W-:Y:S01]  /*0660*/  @P0 LOP3.LUT R7, R5, 0x7ff00000, RZ, 0x3c, !PT ;  /* 0x7ff0000005070812 */ /* 0x000fe200078e3cff */
[----:B------:R-:W-:Y:S01]  /*0670*/  @P0 IMAD.MOV.U32 R6, RZ, RZ, RZ ;  /* 0x000000ffff060224 */ /* 0x000fe200078e00ff */
[----:B------:R-:W-:Y:S06]  /*0680*/  @P0 BRA `(.L_x_6) ;  /* 0x00000000006c0947 */ /* 0x000fec0003800000 */
[----:B------:R-:W-:-:S13]  /*0690*/  ISETP.GE.U32.AND P0, PT, R10, 0x1000001, PT ;  /* 0x010000010a00780c */ /* 0x000fda0003f06070 */
[----:B------:R-:W-:Y:S05]  /*06a0*/  @!P0 BRA `(.L_x_7) ;  /* 0x0000000000348947 */ /* 0x000fea0003800000 */
[----:B------:R-:W-:Y:S01]  /*06b0*/  VIADD R7, R5, 0xc0200000 ;  /* 0xc020000005077836 */ /* 0x000fe20000000000 */
[----:B------:R-:W-:-:S03]  /*06c0*/  MOV R6, R4 ;  /* 0x0000000400067202 */ /* 0x000fc60000000f00 */
[----:B------:R-:W0:Y:S03]  /*06d0*/  MUFU.RCP64H R9, R7 ;  /* 0x0000000700097308 */ /* 0x000e260000001800 */
[----:B0-----:R-:W-:-:S08]  /*06e0*/  DFMA R10, -R6, R8, 1 ;  /* 0x3ff00000060a742b */ /* 0x001fd00000000108 */
[----:B------:R-:W-:-:S08]  /*06f0*/  DFMA R10, R10, R10, R10 ;  /* 0x0000000a0a0a722b */ /* 0x000fd0000000000a */
[----:B------:R-:W-:-:S08]  /*0700*/  DFMA R10, R8, R10, R8 ;  /* 0x0000000a080a722b */ /* 0x000fd00000000008 */
[----:B------:R-:W-:-:S08]  /*0710*/  DFMA R8, -R6, R10, 1 ;  /* 0x3ff000000608742b */ /* 0x000fd0000000010a */
[----:B------:R-:W-:-:S08]  /*0720*/  DFMA R8, R10, R8, R10 ;  /* 0x000000080a08722b */ /* 0x000fd0000000000a */
[----:B------:R-:W-:-:S08]  /*0730*/  DMUL R8, R8, 2.2250738585072013831e-308 ;  /* 0x0010000008087828 */ /* 0x000fd00000000000 */
[----:B------:R-:W-:-:S08]  /*0740*/  DFMA R4, -R4, R8, 1 ;  /* 0x3ff000000404742b */ /* 0x000fd00000000108 */
[----:B------:R-:W-:-:S08]  /*0750*/  DFMA R4, R4, R4, R4 ;  /* 0x000000040404722b */ /* 0x000fd00000000004 */
[----:B------:R-:W-:Y:S01]  /*0760*/  DFMA R6, R8, R4, R8 ;  /* 0x000000040806722b */ /* 0x000fe20000000008 */
[----:B------:R-:W-:Y:S10]  /*0770*/  BRA `(.L_x_6) ;  /* 0x0000000000307947 */ /* 0x000ff40003800000 */
.L_x_7:
[----:B------:R-:W-:Y:S01]  /*0780*/  DMUL R4, R4, 8.11296384146066816958e+31 ;  /* 0x4690000004047828 */ /* 0x000fe20000000000 */
[----:B------:R-:W-:-:S05]  /*0790*/  IMAD.MOV.U32 R6, RZ, RZ, R8 ;  /* 0x000000ffff067224 */ /* 0x000fca00078e0008 */
[----:B------:R-:W0:Y:S02]  /*07a0*/  MUFU.RCP64H R7, R5 ;  /* 0x0000000500077308 */ /* 0x000e240000001800 */
[----:B0-----:R-:W-:-:S08]  /*07b0*/  DFMA R8, -R4, R6, 1 ;  /* 0x3ff000000408742b */ /* 0x001fd00000000106 */
[----:B------:R-:W-:-:S08]  /*07c0*/  DFMA R8, R8, R8, R8 ;  /* 0x000000080808722b */ /* 0x000fd00000000008 */
[----:B------:R-:W-:-:S08]  /*07d0*/  DFMA R8, R6, R8, R6 ;  /* 0x000000080608722b */ /* 0x000fd00000000006 */
[----:B------:R-:W-:-:S08]  /*07e0*/  DFMA R6, -R4, R8, 1 ;  /* 0x3ff000000406742b */ /* 0x000fd00000000108 */
[----:B------:R-:W-:-:S08]  /*07f0*/  DFMA R6, R8, R6, R8 ;  /* 0x000000060806722b */ /* 0x000fd00000000008 */
[----:B------:R-:W-:Y:S01]  /*0800*/  DMUL R6, R6, 8.11296384146066816958e+31 ;  /* 0x4690000006067828 */ /* 0x000fe20000000000 */
[----:B------:R-:W-:Y:S10]  /*0810*/  BRA `(.L_x_6) ;  /* 0x0000000000087947 */ /* 0x000ff40003800000 */
.L_x_5:
[----:B------:R-:W-:Y:S01]  /*0820*/  LOP3.LUT R7, R5, 0x80000, RZ, 0xfc, !PT ;  /* 0x0008000005077812 */ /* 0x000fe200078efcff */
[----:B------:R-:W-:-:S07]  /*0830*/  IMAD.MOV.U32 R6, RZ, RZ, R4 ;  /* 0x000000ffff067224 */ /* 0x000fce00078e0004 */
.L_x_6:
[----:B------:R-:W-:Y:S05]  /*0840*/  BSYNC.RECONVERGENT B1 ;  /* 0x0000000000017941 */ /* 0x000fea0003800200 */
.L_x_4:
[----:B------:R-:W-:Y:S01]  /*0850*/  MOV R4, R0 ;  /* 0x0000000000047202 */ /* 0x000fe20000000f00 */
[----:B------:R-:W-:-:S04]  /*0860*/  IMAD.MOV.U32 R5, RZ, RZ, 0x0 ;  /* 0x00000000ff057424 */ /* 0x000fc800078e00ff */
[----:B------:R-:W-:Y:S05]  /*0870*/  RET.REL.NODEC R4 `(sigmoid) ;  /* 0xfffffff404e07950 */ /* 0x000fea0003c3ffff */
.L_x_8:
[----:B------:R-:W-:-:S00]  /*0880*/  BRA `(.L_x_8) ;  /* 0xfffffffc00fc7947 */ /* 0x000fc0000383ffff */
[----:B------:R-:W-:-:S00]  /*0890*/  NOP ;  /* 0x0000000000007918 */ /* 0x000fc00000000000 */
        /* <DEDUP_REMOVED lines=14> */
.L_x_9:


//--------------------- .nv.shared.reserved.0     --------------------------
	.section	.nv.shared.reserved.0,"aw",@nobits
	.weak		__nv_reservedSMEM_offset_0_alias
	.size		__nv_reservedSMEM_offset_0_alias, 0, 64
	.other		__nv_reservedSMEM_offset_0_alias,@"STO_CUDA_RESERVED_SHARED STV_DEFAULT"
__nv_reservedSMEM_offset_0_alias:
	.zero		0
	.zero		64


//--------------------- .nv.constant0.sigmoid     --------------------------
	.section	.nv.constant0.sigmoid,"a",@progbits
	.sectionflags	@""
	.align	4
.nv.constant0.sigmoid:
	.zero		920


//--------------------- SYMBOLS --------------------------

	.type		.nv.reservedSmem.offset0,@object
	.size		.nv.reservedSmem.offset0,0x4
